//
// Generated by NVIDIA NVVM Compiler
//
// Compiler Build ID: CL-36424714
// Cuda compilation tools, release 13.0, V13.0.88
// Based on NVVM 20.0.0
//

.version 9.0
.target sm_100
.address_size 64

	// .globl	_Z20MatrixMultiplicationPKiS0_Pii

.visible .entry _Z20MatrixMultiplicationPKiS0_Pii(
	.param .u64 .ptr .align 1 _Z20MatrixMultiplicationPKiS0_Pii_param_0,
	.param .u64 .ptr .align 1 _Z20MatrixMultiplicationPKiS0_Pii_param_1,
	.param .u64 .ptr .align 1 _Z20MatrixMultiplicationPKiS0_Pii_param_2,
	.param .u32 _Z20MatrixMultiplicationPKiS0_Pii_param_3
)
{
	.reg .pred 	%p<10>;
	.reg .b32 	%r<95>;
	.reg .b64 	%rd<66>;

	ld.param.u64 	%rd14, [_Z20MatrixMultiplicationPKiS0_Pii_param_0];
	ld.param.u64 	%rd15, [_Z20MatrixMultiplicationPKiS0_Pii_param_1];
	ld.param.u64 	%rd16, [_Z20MatrixMultiplicationPKiS0_Pii_param_2];
	ld.param.u32 	%r23, [_Z20MatrixMultiplicationPKiS0_Pii_param_3];
	cvta.to.global.u64 	%rd1, %rd15;
	cvta.to.global.u64 	%rd2, %rd14;
	cvta.to.global.u64 	%rd17, %rd16;
	mov.u32 	%r24, %ctaid.y;
	mov.u32 	%r25, %ntid.y;
	mov.u32 	%r26, %tid.y;
	mad.lo.s32 	%r27, %r24, %r25, %r26;
	mov.u32 	%r28, %ctaid.x;
	mov.u32 	%r29, %ntid.x;
	mov.u32 	%r30, %tid.x;
	mad.lo.s32 	%r1, %r28, %r29, %r30;
	mul.lo.s32 	%r2, %r23, %r27;
	add.s32 	%r31, %r2, %r1;
	mul.wide.s32 	%rd18, %r31, 4;
	add.s64 	%rd3, %rd17, %rd18;
	mov.b32 	%r32, 0;
	st.global.u32 	[%rd3], %r32;
	setp.lt.s32 	%p1, %r23, 1;
	@%p1 bra 	$L__BB0_12;
	and.b32  	%r3, %r23, 7;
	setp.lt.u32 	%p2, %r23, 8;
	mov.b32 	%r89, 0;
	mov.u32 	%r92, %r89;
	@%p2 bra 	$L__BB0_4;
	and.b32  	%r35, %r23, 2147483640;
	neg.s32 	%r87, %r35;
	mul.wide.u32 	%rd19, %r23, 4;
	add.s64 	%rd4, %rd1, %rd19;
	mul.wide.u32 	%rd20, %r23, 8;
	add.s64 	%rd5, %rd1, %rd20;
	mul.wide.u32 	%rd21, %r23, 12;
	add.s64 	%rd6, %rd1, %rd21;
	mul.wide.u32 	%rd22, %r23, 16;
	add.s64 	%rd7, %rd1, %rd22;
	mul.wide.u32 	%rd23, %r23, 20;
	add.s64 	%rd8, %rd1, %rd23;
	mul.wide.u32 	%rd24, %r23, 24;
	add.s64 	%rd9, %rd1, %rd24;
	mul.wide.u32 	%rd25, %r23, 28;
	add.s64 	%rd10, %rd1, %rd25;
	mul.wide.u32 	%rd26, %r2, 4;
	add.s64 	%rd27, %rd26, %rd2;
	add.s64 	%rd65, %rd27, 16;
	mov.b32 	%r89, 0;
	mov.u32 	%r86, %r1;
$L__BB0_3:
	.pragma "nounroll";
	and.b32  	%r92, %r23, 2147483640;
	mul.wide.s32 	%rd28, %r86, 4;
	add.s64 	%rd29, %rd4, %rd28;
	add.s64 	%rd30, %rd5, %rd28;
	add.s64 	%rd31, %rd6, %rd28;
	add.s64 	%rd32, %rd7, %rd28;
	add.s64 	%rd33, %rd8, %rd28;
	add.s64 	%rd34, %rd9, %rd28;
	add.s64 	%rd35, %rd10, %rd28;
	add.s64 	%rd36, %rd1, %rd28;
	ld.global.u32 	%r36, [%rd65+-16];
	ld.global.u32 	%r37, [%rd36];
	mad.lo.s32 	%r38, %r37, %r36, %r89;
	st.global.u32 	[%rd3], %r38;
	ld.global.u32 	%r39, [%rd65+-12];
	ld.global.u32 	%r40, [%rd29];
	mad.lo.s32 	%r41, %r40, %r39, %r38;
	st.global.u32 	[%rd3], %r41;
	ld.global.u32 	%r42, [%rd65+-8];
	ld.global.u32 	%r43, [%rd30];
	mad.lo.s32 	%r44, %r43, %r42, %r41;
	st.global.u32 	[%rd3], %r44;
	ld.global.u32 	%r45, [%rd65+-4];
	ld.global.u32 	%r46, [%rd31];
	mad.lo.s32 	%r47, %r46, %r45, %r44;
	st.global.u32 	[%rd3], %r47;
	ld.global.u32 	%r48, [%rd65];
	ld.global.u32 	%r49, [%rd32];
	mad.lo.s32 	%r50, %r49, %r48, %r47;
	st.global.u32 	[%rd3], %r50;
	ld.global.u32 	%r51, [%rd65+4];
	ld.global.u32 	%r52, [%rd33];
	mad.lo.s32 	%r53, %r52, %r51, %r50;
	st.global.u32 	[%rd3], %r53;
	ld.global.u32 	%r54, [%rd65+8];
	ld.global.u32 	%r55, [%rd34];
	mad.lo.s32 	%r56, %r55, %r54, %r53;
	st.global.u32 	[%rd3], %r56;
	ld.global.u32 	%r57, [%rd65+12];
	ld.global.u32 	%r58, [%rd35];
	mad.lo.s32 	%r89, %r58, %r57, %r56;
	st.global.u32 	[%rd3], %r89;
	add.s32 	%r87, %r87, 8;
	shl.b32 	%r59, %r23, 3;
	add.s32 	%r86, %r86, %r59;
	add.s64 	%rd65, %rd65, 32;
	setp.ne.s32 	%p3, %r87, 0;
	@%p3 bra 	$L__BB0_3;
$L__BB0_4:
	setp.eq.s32 	%p4, %r3, 0;
	@%p4 bra 	$L__BB0_12;
	and.b32  	%r14, %r23, 3;
	setp.lt.u32 	%p5, %r3, 4;
	@%p5 bra 	$L__BB0_7;
	add.s32 	%r60, %r92, %r2;
	mul.wide.u32 	%rd37, %r60, 4;
	add.s64 	%rd38, %rd2, %rd37;
	ld.global.u32 	%r61, [%rd38];
	mad.lo.s32 	%r62, %r92, %r23, %r1;
	mul.wide.s32 	%rd39, %r62, 4;
	add.s64 	%rd40, %rd1, %rd39;
	ld.global.u32 	%r63, [%rd40];
	mad.lo.s32 	%r64, %r63, %r61, %r89;
	st.global.u32 	[%rd3], %r64;
	cvt.u64.u32 	%rd41, %r2;
	cvt.u64.u32 	%rd42, %r92;
	add.s64 	%rd43, %rd42, %rd41;
	shl.b64 	%rd44, %rd43, 2;
	add.s64 	%rd45, %rd2, %rd44;
	ld.global.u32 	%r65, [%rd45+4];
	mul.wide.u32 	%rd46, %r23, 4;
	add.s64 	%rd47, %rd40, %rd46;
	ld.global.u32 	%r66, [%rd47];
	mad.lo.s32 	%r67, %r66, %r65, %r64;
	st.global.u32 	[%rd3], %r67;
	ld.global.u32 	%r68, [%rd45+8];
	add.s64 	%rd48, %rd47, %rd46;
	ld.global.u32 	%r69, [%rd48];
	mad.lo.s32 	%r70, %r69, %r68, %r67;
	st.global.u32 	[%rd3], %r70;
	ld.global.u32 	%r71, [%rd45+12];
	add.s64 	%rd49, %rd48, %rd46;
	ld.global.u32 	%r72, [%rd49];
	mad.lo.s32 	%r89, %r72, %r71, %r70;
	st.global.u32 	[%rd3], %r89;
	add.s32 	%r92, %r92, 4;
$L__BB0_7:
	setp.eq.s32 	%p6, %r14, 0;
	@%p6 bra 	$L__BB0_12;
	setp.eq.s32 	%p7, %r14, 1;
	@%p7 bra 	$L__BB0_10;
	add.s32 	%r73, %r92, %r2;
	mul.wide.u32 	%rd50, %r73, 4;
	add.s64 	%rd51, %rd2, %rd50;
	ld.global.u32 	%r74, [%rd51];
	mad.lo.s32 	%r75, %r92, %r23, %r1;
	mul.wide.s32 	%rd52, %r75, 4;
	add.s64 	%rd53, %rd1, %rd52;
	ld.global.u32 	%r76, [%rd53];
	mad.lo.s32 	%r77, %r76, %r74, %r89;
	st.global.u32 	[%rd3], %r77;
	cvt.u64.u32 	%rd54, %r2;
	cvt.u64.u32 	%rd55, %r92;
	add.s64 	%rd56, %rd55, %rd54;
	shl.b64 	%rd57, %rd56, 2;
	add.s64 	%rd58, %rd2, %rd57;
	ld.global.u32 	%r78, [%rd58+4];
	mul.wide.u32 	%rd59, %r23, 4;
	add.s64 	%rd60, %rd53, %rd59;
	ld.global.u32 	%r79, [%rd60];
	mad.lo.s32 	%r89, %r79, %r78, %r77;
	st.global.u32 	[%rd3], %r89;
	add.s32 	%r92, %r92, 2;
$L__BB0_10:
	and.b32  	%r80, %r23, 1;
	setp.eq.b32 	%p8, %r80, 1;
	not.pred 	%p9, %p8;
	@%p9 bra 	$L__BB0_12;
	add.s32 	%r81, %r92, %r2;
	mul.wide.u32 	%rd61, %r81, 4;
	add.s64 	%rd62, %rd2, %rd61;
	ld.global.u32 	%r82, [%rd62];
	mad.lo.s32 	%r83, %r92, %r23, %r1;
	mul.wide.s32 	%rd63, %r83, 4;
	add.s64 	%rd64, %rd1, %rd63;
	ld.global.u32 	%r84, [%rd64];
	mad.lo.s32 	%r85, %r84, %r82, %r89;
	st.global.u32 	[%rd3], %r85;
$L__BB0_12:
	ret;

}


// ===== COMPILED SASS (sm_100) =====

	.target	sm_100

	.elftype	@"ET_EXEC"


//--------------------- .note.nv.tkinfo           --------------------------
	.section	.note.nv.tkinfo,"",@"SHT_NOTE"
	.sectionflags	@"SHF_NOTE_NV_TKINFO"
	.tkinfo
        /*0018*/ 	.word	0x00000002
        /*0030*/ 	.string	""
        /*0030*/ 	.string	"ptxas"
        /*0030*/ 	.string	"Cuda compilation tools, release 13.0, V13.0.88"
        /*0030*/ 	.string	"Build cuda_13.0.r13.0/compiler.36424714_0"
        /*0030*/ 	.string	"-arch sm_100 -m 64 "



//--------------------- .note.nv.cuinfo           --------------------------
	.section	.note.nv.cuinfo,"",@"SHT_NOTE"
	.sectionflags	@"SHF_NOTE_NV_CUINFO"
        /*0018*/ 	.short	0x0002
        /*001a*/ 	.short	0x0064
        /*001c*/ 	.short	0x0082
	.zero		2


//--------------------- .nv.info                  --------------------------
	.section	.nv.info,"",@"SHT_CUDA_INFO"
	.align	4


	//----- nvinfo : EIATTR_REGCOUNT
	.align		4
        /*0000*/ 	.byte	0x04, 0x2f
        /*0002*/ 	.short	(.L_1 - .L_0)
	.align		4
.L_0:
        /*0004*/ 	.word	index@(_Z20MatrixMultiplicationPKiS0_Pii)
        /*0008*/ 	.word	0x00000018


	//----- nvinfo : EIATTR_FRAME_SIZE
	.align		4
.L_1:
        /*000c*/ 	.byte	0x04, 0x11
        /*000e*/ 	.short	(.L_3 - .L_2)
	.align		4
.L_2:
        /*0010*/ 	.word	index@(_Z20MatrixMultiplicationPKiS0_Pii)
        /*0014*/ 	.word	0x00000000


	//----- nvinfo : EIATTR_MIN_STACK_SIZE
	.align		4
.L_3:
        /*0018*/ 	.byte	0x04, 0x12
        /*001a*/ 	.short	(.L_5 - .L_4)
	.align		4
.L_4:
        /*001c*/ 	.word	index@(_Z20MatrixMultiplicationPKiS0_Pii)
        /*0020*/ 	.word	0x00000000
.L_5:


//--------------------- .nv.compat                --------------------------
	.section	.nv.compat,"",@"SHT_CUDA_COMPAT_INFO"
	.align	4
        /*0000*/ 	.byte	0x02, 0x09, 0x00, 0x00, 0x02, 0x02, 0x01, 0x00, 0x02, 0x05, 0x05, 0x00, 0x03, 0x07, 0x01, 0x01
        /*0010*/ 	.byte	0x02, 0x03, 0x00, 0x00, 0x02, 0x06, 0x01, 0x00, 0x04, 0x0b, 0x08, 0x00, 0x09, 0x00, 0x00, 0x00
        /*0020*/ 	.byte	0x00, 0x00, 0x00, 0x00


//--------------------- .nv.info._Z20MatrixMultiplicationPKiS0_Pii --------------------------
	.section	.nv.info._Z20MatrixMultiplicationPKiS0_Pii,"",@"SHT_CUDA_INFO"
	.sectionflags	@""
	.align	4


	//----- nvinfo : EIATTR_CUDA_API_VERSION
	.align		4
        /*0000*/ 	.byte	0x04, 0x37
        /*0002*/ 	.short	(.L_7 - .L_6)
.L_6:
        /*0004*/ 	.word	0x00000082


	//----- nvinfo : EIATTR_KPARAM_INFO
	.align		4
.L_7:
        /*0008*/ 	.byte	0x04, 0x17
        /*000a*/ 	.short	(.L_9 - .L_8)
.L_8:
        /*000c*/ 	.word	0x00000000
        /*0010*/ 	.short	0x0003
        /*0012*/ 	.short	0x0018
        /*0014*/ 	.byte	0x00, 0xf0, 0x11, 0x00


	//----- nvinfo : EIATTR_KPARAM_INFO
	.align		4
.L_9:
        /*0018*/ 	.byte	0x04, 0x17
        /*001a*/ 	.short	(.L_11 - .L_10)
.L_10:
        /*001c*/ 	.word	0x00000000
        /*0020*/ 	.short	0x0002
        /*0022*/ 	.short	0x0010
        /*0024*/ 	.byte	0x00, 0xf5, 0x21, 0x00


	//----- nvinfo : EIATTR_KPARAM_INFO
	.align		4
.L_11:
        /*0028*/ 	.byte	0x04, 0x17
        /*002a*/ 	.short	(.L_13 - .L_12)
.L_12:
        /*002c*/ 	.word	0x00000000
        /*0030*/ 	.short	0x0001
        /*0032*/ 	.short	0x0008
        /*0034*/ 	.byte	0x00, 0xf5, 0x21, 0x00


	//----- nvinfo : EIATTR_KPARAM_INFO
	.align		4
.L_13:
        /*0038*/ 	.byte	0x04, 0x17
        /*003a*/ 	.short	(.L_15 - .L_14)
.L_14:
        /*003c*/ 	.word	0x00000000
        /*0040*/ 	.short	0x0000
        /*0042*/ 	.short	0x0000
        /*0044*/ 	.byte	0x00, 0xf5, 0x21, 0x00


	//----- nvinfo : EIATTR_SPARSE_MMA_MASK
	.align		4
.L_15:
        /*0048*/ 	.byte	0x03, 0x50
        /*004a*/ 	.short	0x0000


	//----- nvinfo : EIATTR_MAXREG_COUNT
	.align		4
        /*004c*/ 	.byte	0x03, 0x1b
        /*004e*/ 	.short	0x00ff


	//----- nvinfo : EIATTR_MERCURY_ISA_VERSION
	.align		4
        /*0050*/ 	.byte	0x03, 0x5f
        /*0052*/ 	.short	0x0101


	//----- nvinfo : EIATTR_VRC_CTA_INIT_COUNT
	.align		4
        /*0054*/ 	.byte	0x02, 0x4a
	.zero		1
	.zero		1


	//----- nvinfo : EIATTR_EXIT_INSTR_OFFSETS
	.align		4
        /*0058*/ 	.byte	0x04, 0x1c
        /*005a*/ 	.short	(.L_17 - .L_16)


	//   ....[0]....
.L_16:
        /*005c*/ 	.word	0x00000120


	//   ....[1]....
        /*0060*/ 	.word	0x00000650


	//   ....[2]....
        /*0064*/ 	.word	0x000008c0


	//   ....[3]....
        /*0068*/ 	.word	0x00000a80


	//   ....[4]....
        /*006c*/ 	.word	0x00000b30


	//----- nvinfo : EIATTR_CBANK_PARAM_SIZE
	.align		4
.L_17:
        /*0070*/ 	.byte	0x03, 0x19
        /*0072*/ 	.short	0x001c


	//----- nvinfo : EIATTR_PARAM_CBANK
	.align		4
        /*0074*/ 	.byte	0x04, 0x0a
        /*0076*/ 	.short	(.L_19 - .L_18)
	.align		4
.L_18:
        /*0078*/ 	.word	index@(.nv.constant0._Z20MatrixMultiplicationPKiS0_Pii)
        /*007c*/ 	.short	0x0380
        /*007e*/ 	.short	0x001c


	//----- nvinfo : EIATTR_SW_WAR
	.align		4
.L_19:
        /*0080*/ 	.byte	0x04, 0x36
        /*0082*/ 	.short	(.L_21 - .L_20)
.L_20:
        /*0084*/ 	.word	0x00000008
.L_21:


//--------------------- .nv.callgraph             --------------------------
	.section	.nv.callgraph,"",@"SHT_CUDA_CALLGRAPH"
	.align	4
	.sectionentsize	8
	.align		4
        /*0000*/ 	.word	0x00000000
	.align		4
        /*0004*/ 	.word	0xffffffff
	.align		4
        /*0008*/ 	.word	0x00000000
	.align		4
        /*000c*/ 	.word	0xfffffffe
	.align		4
        /*0010*/ 	.word	0x00000000
	.align		4
        /*0014*/ 	.word	0xfffffffd
	.align		4
        /*0018*/ 	.word	0x00000000
	.align		4
        /*001c*/ 	.word	0xfffffffc


//--------------------- .text._Z20MatrixMultiplicationPKiS0_Pii --------------------------
	.section	.text._Z20MatrixMultiplicationPKiS0_Pii,"ax",@progbits
	.align	128
        .global         _Z20MatrixMultiplicationPKiS0_Pii
        .type           _Z20MatrixMultiplicationPKiS0_Pii,@function
        .size           _Z20MatrixMultiplicationPKiS0_Pii,(.L_x_5 - _Z20MatrixMultiplicationPKiS0_Pii)
        .other          _Z20MatrixMultiplicationPKiS0_Pii,@"STO_CUDA_ENTRY STV_DEFAULT"
_Z20MatrixMultiplicationPKiS0_Pii:
.text._Z20MatrixMultiplicationPKiS0_Pii:
[----:B------:R-:W-:Y:S01]  /*0000*/  LDC R1, c[0x0][0x37c] ;  /* 0x0000df00ff017b82 */ /* 0x000fe20000000800 */
[----:B------:R-:W0:Y:S07]  /*0010*/  S2R R0, SR_TID.Y ;  /* 0x0000000000007919 */ /* 0x000e2e0000002200 */
[----:B------:R-:W0:Y:S01]  /*0020*/  S2UR UR4, SR_CTAID.Y ;  /* 0x00000000000479c3 */ /* 0x000e220000002600 */
[----:B------:R-:W1:Y:S01]  /*0030*/  LDCU UR18, c[0x0][0x398] ;  /* 0x00007300ff1277ac */ /* 0x000e620008000800 */
[----:B------:R-:W2:Y:S01]  /*0040*/  S2R R7, SR_TID.X ;  /* 0x0000000000077919 */ /* 0x000ea20000002100 */
[----:B------:R-:W3:Y:S05]  /*0050*/  LDCU.64 UR16, c[0x0][0x358] ;  /* 0x00006b00ff1077ac */ /* 0x000eea0008000a00 */
[----:B------:R-:W0:Y:S08]  /*0060*/  LDC R5, c[0x0][0x364] ;  /* 0x0000d900ff057b82 */ /* 0x000e300000000800 */
[----:B------:R-:W2:Y:S01]  /*0070*/  S2UR UR5, SR_CTAID.X ;  /* 0x00000000000579c3 */ /* 0x000ea20000002500 */
[----:B-1----:R-:W-:-:S07]  /*0080*/  UISETP.GE.AND UP0, UPT, UR18, 0x1, UPT ;  /* 0x000000011200788c */ /* 0x002fce000bf06270 */
[----:B------:R-:W2:Y:S01]  /*0090*/  LDC R4, c[0x0][0x360] ;  /* 0x0000d800ff047b82 */ /* 0x000ea20000000800 */
[----:B------:R-:W-:-:S07]  /*00a0*/  PLOP3.LUT P0, PT, PT, PT, UP0, 0x80, 0x8 ;  /* 0x000000000008781c */ /* 0x000fce0003f0f008 */
[----:B------:R-:W1:Y:S01]  /*00b0*/  LDC.64 R2, c[0x0][0x390] ;  /* 0x0000e400ff027b82 */ /* 0x000e620000000a00 */
[----:B0-----:R-:W-:-:S04]  /*00c0*/  IMAD R5, R5, UR4, R0 ;  /* 0x0000000405057c24 */ /* 0x001fc8000f8e0200 */
[----:B------:R-:W-:Y:S02]  /*00d0*/  IMAD R5, R5, UR18, RZ ;  /* 0x0000001205057c24 */ /* 0x000fe4000f8e02ff */
[----:B--2---:R-:W-:-:S05]  /*00e0*/  IMAD R0, R4, UR5, R7 ;  /* 0x0000000504007c24 */ /* 0x004fca000f8e0207 */
[----:B------:R-:W-:-:S05]  /*00f0*/  IADD3 R7, PT, PT, R0, R5, RZ ;  /* 0x0000000500077210 */ /* 0x000fca0007ffe0ff */
[----:B-1----:R-:W-:-:S05]  /*0100*/  IMAD.WIDE R2, R7, 0x4, R2 ;  /* 0x0000000407027825 */ /* 0x002fca00078e0202 */
[----:B---3--:R0:W-:Y:S01]  /*0110*/  STG.E desc[UR16][R2.64], RZ ;  /* 0x000000ff02007986 */ /* 0x0081e2000c101910 */
[----:B------:R-:W-:Y:S05]  /*0120*/  @!P0 EXIT ;  /* 0x000000000000894d */ /* 0x000fea0003800000 */
[----:B------:R-:W-:Y:S01]  /*0130*/  UISETP.GE.U32.AND UP0, UPT, UR18, 0x8, UPT ;  /* 0x000000081200788c */ /* 0x000fe2000bf06070 */
[----:B------:R-:W-:Y:S01]  /*0140*/  HFMA2 R7, -RZ, RZ, 0, 0 ;  /* 0x00000000ff077431 */ /* 0x000fe200000001ff */
[----:B------:R-:W-:-:S07]  /*0150*/  MOV R4, RZ ;  /* 0x000000ff00047202 */ /* 0x000fce0000000f00 */
[----:B------:R-:W-:Y:S05]  /*0160*/  BRA.U !UP0, `(.L_x_0) ;  /* 0x0000000508307547 */ /* 0x000fea000b800000 */
[----:B------:R-:W1:Y:S01]  /*0170*/  LDCU.128 UR20, c[0x0][0x380] ;  /* 0x00007000ff1477ac */ /* 0x000e620008000c00 */
[----:B------:R-:W-:Y:S01]  /*0180*/  MOV R4, R0 ;  /* 0x0000000000047202 */ /* 0x000fe20000000f00 */
[----:B------:R-:W-:-:S04]  /*0190*/  ULOP3.LUT UR4, UR18, 0x7ffffff8, URZ, 0xc0, !UPT ;  /* 0x7ffffff812047892 */ /* 0x000fc8000f8ec0ff */
[----:B------:R-:W-:Y:S01]  /*01a0*/  UIADD3 UR4, UPT, UPT, -UR4, URZ, URZ ;  /* 0x000000ff04047290 */ /* 0x000fe2000fffe1ff */
[----:B-1----:R-:W-:Y:S01]  /*01b0*/  MOV R6, UR20 ;  /* 0x0000001400067c02 */ /* 0x002fe20008000f00 */
[----:B------:R-:W-:Y:S01]  /*01c0*/  UIMAD.WIDE.U32 UR6, UR18, 0xc, UR22 ;  /* 0x0000000c120678a5 */ /* 0x000fe2000f8e0016 */
[----:B------:R-:W-:Y:S01]  /*01d0*/  MOV R7, UR21 ;  /* 0x0000001500077c02 */ /* 0x000fe20008000f00 */
[----:B------:R-:W-:Y:S02]  /*01e0*/  UIMAD.WIDE.U32 UR8, UR18, 0x10, UR22 ;  /* 0x00000010120878a5 */ /* 0x000fe4000f8e0016 */
[----:B------:R-:W-:Y:S01]  /*01f0*/  UIMAD.WIDE.U32 UR10, UR18, 0x14, UR22 ;  /* 0x00000014120a78a5 */ /* 0x000fe2000f8e0016 */
[----:B------:R-:W-:Y:S01]  /*0200*/  IMAD.WIDE.U32 R6, R5, 0x4, R6 ;  /* 0x0000000405067825 */ /* 0x000fe200078e0006 */
[----:B------:R-:W-:Y:S02]  /*0210*/  UIMAD.WIDE.U32 UR12, UR18, 0x18, UR22 ;  /* 0x00000018120c78a5 */ /* 0x000fe4000f8e0016 */
[----:B------:R-:W-:Y:S01]  /*0220*/  UIMAD.WIDE.U32 UR14, UR18, 0x1c, UR22 ;  /* 0x0000001c120e78a5 */ /* 0x000fe2000f8e0016 */
[----:B------:R-:W-:-:S04]  /*0230*/  IADD3 R6, P0, PT, R6, 0x10, RZ ;  /* 0x0000001006067810 */ /* 0x000fc80007f1e0ff */
[----:B------:R-:W-:Y:S02]  /*0240*/  IADD3.X R9, PT, PT, RZ, R7, RZ, P0, !PT ;  /* 0x00000007ff097210 */ /* 0x000fe400007fe4ff */
[----:B------:R-:W-:-:S07]  /*0250*/  MOV R7, RZ ;  /* 0x000000ff00077202 */ /* 0x000fce0000000f00 */
.L_x_1:
[----:B------:R-:W-:Y:S01]  /*0260*/  HFMA2 R11, -RZ, RZ, 0, 2.384185791015625e-07 ;  /* 0x00000004ff0b7431 */ /* 0x000fe200000001ff */
[----:B------:R-:W-:-:S05]  /*0270*/  MOV R8, R6 ;  /* 0x0000000600087202 */ /* 0x000fca0000000f00 */
[----:B--2---:R-:W2:Y:S01]  /*0280*/  LDG.E R6, desc[UR16][R8.64+-0x10] ;  /* 0xfffff01008067981 */ /* 0x004ea2000c1e1900 */
[----:B------:R-:W-:-:S06]  /*0290*/  IMAD.WIDE R10, R4, R11, UR22 ;  /* 0x00000016040a7e25 */ /* 0x000fcc000f8e020b */
[----:B------:R-:W2:Y:S01]  /*02a0*/  LDG.E R10, desc[UR16][R10.64] ;  /* 0x000000100a0a7981 */ /* 0x000ea2000c1e1900 */
[----:B------:R-:W-:-:S06]  /*02b0*/  UIMAD.WIDE.U32 UR20, UR18, 0x4, UR22 ;  /* 0x00000004121478a5 */ /* 0x000fcc000f8e0016 */
[----:B------:R-:W-:Y:S02]  /*02c0*/  MOV R12, UR20 ;  /* 0x00000014000c7c02 */ /* 0x000fe40008000f00 */
[----:B------:R-:W-:Y:S01]  /*02d0*/  MOV R13, UR21 ;  /* 0x00000015000d7c02 */ /* 0x000fe20008000f00 */
[----:B--2---:R-:W-:Y:S02]  /*02e0*/  IMAD R15, R6, R10, R7 ;  /* 0x0000000a060f7224 */ /* 0x004fe400078e0207 */
[----:B------:R-:W-:-:S03]  /*02f0*/  IMAD.WIDE R6, R4, 0x4, R12 ;  /* 0x0000000404067825 */ /* 0x000fc600078e020c */
[----:B------:R1:W-:Y:S04]  /*0300*/  STG.E desc[UR16][R2.64], R15 ;  /* 0x0000000f02007986 */ /* 0x0003e8000c101910 */
[----:B------:R-:W2:Y:S04]  /*0310*/  LDG.E R6, desc[UR16][R6.64] ;  /* 0x0000001006067981 */ /* 0x000ea8000c1e1900 */
[----:B------:R-:W2:Y:S01]  /*0320*/  LDG.E R14, desc[UR16][R8.64+-0xc] ;  /* 0xfffff410080e7981 */ /* 0x000ea2000c1e1900 */
[----:B------:R-:W-:-:S06]  /*0330*/  UIMAD.WIDE.U32 UR20, UR18, 0x8, UR22 ;  /* 0x00000008121478a5 */ /* 0x000fcc000f8e0016 */
[----:B------:R-:W-:Y:S02]  /*0340*/  MOV R12, UR20 ;  /* 0x00000014000c7c02 */ /* 0x000fe40008000f00 */
[----:B------:R-:W-:-:S03]  /*0350*/  MOV R13, UR21 ;  /* 0x00000015000d7c02 */ /* 0x000fc60008000f00 */
[----:B------:R-:W-:-:S04]  /*0360*/  IMAD.WIDE R10, R4, 0x4, R12 ;  /* 0x00000004040a7825 */ /* 0x000fc800078e020c */
[----:B--2---:R-:W-:-:S05]  /*0370*/  IMAD R17, R14, R6, R15 ;  /* 0x000000060e117224 */ /* 0x004fca00078e020f */
[----:B------:R2:W-:Y:S04]  /*0380*/  STG.E desc[UR16][R2.64], R17 ;  /* 0x0000001102007986 */ /* 0x0005e8000c101910 */
[----:B------:R-:W1:Y:S04]  /*0390*/  LDG.E R10, desc[UR16][R10.64] ;  /* 0x000000100a0a7981 */ /* 0x000e68000c1e1900 */
[----:B------:R-:W1:Y:S01]  /*03a0*/  LDG.E R12, desc[UR16][R8.64+-0x8] ;  /* 0xfffff810080c7981 */ /* 0x000e62000c1e1900 */
[----:B------:R-:W-:-:S05]  /*03b0*/  HFMA2 R13, -RZ, RZ, 0, 2.384185791015625e-07 ;  /* 0x00000004ff0d7431 */ /* 0x000fca00000001ff */
[----:B------:R-:W-:-:S04]  /*03c0*/  IMAD.WIDE R6, R4, R13, UR6 ;  /* 0x0000000604067e25 */ /* 0x000fc8000f8e020d */
[----:B-1----:R-:W-:-:S05]  /*03d0*/  IMAD R15, R12, R10, R17 ;  /* 0x0000000a0c0f7224 */ /* 0x002fca00078e0211 */
[----:B------:R1:W-:Y:S04]  /*03e0*/  STG.E desc[UR16][R2.64], R15 ;  /* 0x0000000f02007986 */ /* 0x0003e8000c101910 */
[----:B------:R-:W3:Y:S04]  /*03f0*/  LDG.E R6, desc[UR16][R6.64] ;  /* 0x0000001006067981 */ /* 0x000ee8000c1e1900 */
[----:B------:R-:W3:Y:S02]  /*0400*/  LDG.E R12, desc[UR16][R8.64+-0x4] ;  /* 0xfffffc10080c7981 */ /* 0x000ee4000c1e1900 */
[----:B---3--:R-:W-:-:S02]  /*0410*/  IMAD R19, R12, R6, R15 ;  /* 0x000000060c137224 */ /* 0x008fc400078e020f */
[----:B------:R-:W-:-:S03]  /*0420*/  IMAD.WIDE R12, R4, R13, UR8 ;  /* 0x00000008040c7e25 */ /* 0x000fc6000f8e020d */
[----:B------:R3:W-:Y:S04]  /*0430*/  STG.E desc[UR16][R2.64], R19 ;  /* 0x0000001302007986 */ /* 0x0007e8000c101910 */
[----:B------:R-:W2:Y:S04]  /*0440*/  LDG.E R12, desc[UR16][R12.64] ;  /* 0x000000100c0c7981 */ /* 0x000ea8000c1e1900 */
[----:B------:R-:W2:Y:S01]  /*0450*/  LDG.E R10, desc[UR16][R8.64] ;  /* 0x00000010080a7981 */ /* 0x000ea2000c1e1900 */
[----:B------:R-:W-:Y:S02]  /*0460*/  IMAD.MOV.U32 R11, RZ, RZ, 0x4 ;  /* 0x00000004ff0b7424 */ /* 0x000fe400078e00ff */
[----:B--2---:R-:W-:-:S02]  /*0470*/  IMAD R17, R10, R12, R19 ;  /* 0x0000000c0a117224 */ /* 0x004fc400078e0213 */
[----:B------:R-:W-:-:S03]  /*0480*/  IMAD.WIDE R10, R4, R11, UR10 ;  /* 0x0000000a040a7e25 */ /* 0x000fc6000f8e020b */
[----:B------:R2:W-:Y:S04]  /*0490*/  STG.E desc[UR16][R2.64], R17 ;  /* 0x0000001102007986 */ /* 0x0005e8000c101910 */
[----:B------:R-:W4:Y:S04]  /*04a0*/  LDG.E R10, desc[UR16][R10.64] ;  /* 0x000000100a0a7981 */ /* 0x000f28000c1e1900 */
[----:B------:R-:W4:Y:S01]  /*04b0*/  LDG.E R6, desc[UR16][R8.64+0x4] ;  /* 0x0000041008067981 */ /* 0x000f22000c1e1900 */
[----:B-1----:R-:W-:-:S05]  /*04c0*/  MOV R15, 0x4 ;  /* 0x00000004000f7802 */ /* 0x002fca0000000f00 */
[----:B------:R-:W-:-:S04]  /*04d0*/  IMAD.WIDE R14, R4, R15, UR12 ;  /* 0x0000000c040e7e25 */ /* 0x000fc8000f8e020f */
[----:B----4-:R-:W-:-:S05]  /*04e0*/  IMAD R21, R6, R10, R17 ;  /* 0x0000000a06157224 */ /* 0x010fca00078e0211 */
[----:B------:R2:W-:Y:S04]  /*04f0*/  STG.E desc[UR16][R2.64], R21 ;  /* 0x0000001502007986 */ /* 0x0005e8000c101910 */
[----:B------:R-:W3:Y:S04]  /*0500*/  LDG.E R14, desc[UR16][R14.64] ;  /* 0x000000100e0e7981 */ /* 0x000ee8000c1e1900 */
[----:B------:R-:W3:Y:S01]  /*0510*/  LDG.E R6, desc[UR16][R8.64+0x8] ;  /* 0x0000081008067981 */ /* 0x000ee2000c1e1900 */
[----:B------:R-:W-:-:S05]  /*0520*/  HFMA2 R13, -RZ, RZ, 0, 2.384185791015625e-07 ;  /* 0x00000004ff0d7431 */ /* 0x000fca00000001ff */
[----:B------:R-:W-:-:S04]  /*0530*/  IMAD.WIDE R12, R4, R13, UR14 ;  /* 0x0000000e040c7e25 */ /* 0x000fc8000f8e020d */
[----:B---3--:R-:W-:-:S05]  /*0540*/  IMAD R19, R6, R14, R21 ;  /* 0x0000000e06137224 */ /* 0x008fca00078e0215 */
[----:B------:R2:W-:Y:S04]  /*0550*/  STG.E desc[UR16][R2.64], R19 ;  /* 0x0000001302007986 */ /* 0x0005e8000c101910 */
[----:B------:R-:W3:Y:S04]  /*0560*/  LDG.E R12, desc[UR16][R12.64] ;  /* 0x000000100c0c7981 */ /* 0x000ee8000c1e1900 */
[----:B------:R-:W3:Y:S01]  /*0570*/  LDG.E R6, desc[UR16][R8.64+0xc] ;  /* 0x00000c1008067981 */ /* 0x000ee2000c1e1900 */
[----:B------:R-:W-:-:S04]  /*0580*/  UIADD3 UR4, UPT, UPT, UR4, 0x8, URZ ;  /* 0x0000000804047890 */ /* 0x000fc8000fffe0ff */
[----:B------:R-:W-:Y:S01]  /*0590*/  UISETP.NE.AND UP0, UPT, UR4, URZ, UPT ;  /* 0x000000ff0400728c */ /* 0x000fe2000bf05270 */
[----:B------:R-:W-:-:S04]  /*05a0*/  MOV R11, UR18 ;  /* 0x00000012000b7c02 */ /* 0x000fc80008000f00 */
[----:B------:R-:W-:Y:S01]  /*05b0*/  LEA R4, R11, R4, 0x3 ;  /* 0x000000040b047211 */ /* 0x000fe200078e18ff */
[----:B---3--:R-:W-:-:S05]  /*05c0*/  IMAD R7, R6, R12, R19 ;  /* 0x0000000c06077224 */ /* 0x008fca00078e0213 */
[----:B------:R2:W-:Y:S01]  /*05d0*/  STG.E desc[UR16][R2.64], R7 ;  /* 0x0000000702007986 */ /* 0x0005e2000c101910 */
[----:B------:R-:W-:-:S04]  /*05e0*/  IADD3 R6, P0, PT, R8, 0x20, RZ ;  /* 0x0000002008067810 */ /* 0x000fc80007f1e0ff */
[----:B------:R-:W-:Y:S01]  /*05f0*/  IADD3.X R9, PT, PT, RZ, R9, RZ, P0, !PT ;  /* 0x00000009ff097210 */ /* 0x000fe200007fe4ff */
[----:B------:R-:W-:Y:S08]  /*0600*/  BRA.U UP0, `(.L_x_1) ;  /* 0xfffffffd00147547 */ /* 0x000ff0000b83ffff */
[----:B------:R-:W-:-:S06]  /*0610*/  ULOP3.LUT UR4, UR18, 0x7ffffff8, URZ, 0xc0, !UPT ;  /* 0x7ffffff812047892 */ /* 0x000fcc000f8ec0ff */
[----:B------:R-:W-:-:S07]  /*0620*/  MOV R4, UR4 ;  /* 0x0000000400047c02 */ /* 0x000fce0008000f00 */
.L_x_0:
[----:B------:R-:W-:-:S06]  /*0630*/  ULOP3.LUT UR4, UR18, 0x7, URZ, 0xc0, !UPT ;  /* 0x0000000712047892 */ /* 0x000fcc000f8ec0ff */
[----:B------:R-:W-:-:S13]  /*0640*/  ISETP.NE.AND P0, PT, RZ, UR4, PT ;  /* 0x00000004ff007c0c */ /* 0x000fda000bf05270 */
[----:B------:R-:W-:Y:S05]  /*0650*/  @!P0 EXIT ;  /* 0x000000000000894d */ /* 0x000fea0003800000 */
[----:B------:R-:W-:Y:S02]  /*0660*/  UISETP.GE.U32.AND UP0, UPT, UR4, 0x4, UPT ;  /* 0x000000040400788c */ /* 0x000fe4000bf06070 */
[----:B------:R-:W-:-:S07]  /*0670*/  ULOP3.LUT UR4, UR18, 0x3, URZ, 0xc0, !UPT ;  /* 0x0000000312047892 */ /* 0x000fce000f8ec0ff */
[----:B------:R-:W-:Y:S05]  /*0680*/  BRA.U !UP0, `(.L_x_2) ;  /* 0x0000000108887547 */ /* 0x000fea000b800000 */
[----:B------:R-:W1:Y:S01]  /*0690*/  LDC.64 R10, c[0x0][0x380] ;  /* 0x0000e000ff0a7b82 */ /* 0x000e620000000a00 */
[----:B------:R-:W-:Y:S01]  /*06a0*/  IADD3 R9, PT, PT, R5, R4, RZ ;  /* 0x0000000405097210 */ /* 0x000fe20007ffe0ff */
[----:B------:R-:W-:Y:S01]  /*06b0*/  IMAD R15, R4, UR18, R0 ;  /* 0x00000012040f7c24 */ /* 0x000fe2000f8e0200 */
[----:B------:R-:W3:Y:S05]  /*06c0*/  LDCU.64 UR6, c[0x0][0x380] ;  /* 0x00007000ff0677ac */ /* 0x000eea0008000a00 */
[----:B------:R-:W4:Y:S01]  /*06d0*/  LDC.64 R12, c[0x0][0x388] ;  /* 0x0000e200ff0c7b82 */ /* 0x000f220000000a00 */
[----:B-1----:R-:W-:-:S06]  /*06e0*/  IMAD.WIDE.U32 R10, R9, 0x4, R10 ;  /* 0x00000004090a7825 */ /* 0x002fcc00078e000a */
[----:B------:R-:W5:Y:S01]  /*06f0*/  LDG.E R10, desc[UR16][R10.64] ;  /* 0x000000100a0a7981 */ /* 0x000f62000c1e1900 */
[----:B----4-:R-:W-:-:S05]  /*0700*/  IMAD.WIDE R12, R15, 0x4, R12 ;  /* 0x000000040f0c7825 */ /* 0x010fca00078e020c */
[----:B------:R-:W5:Y:S01]  /*0710*/  LDG.E R6, desc[UR16][R12.64] ;  /* 0x000000100c067981 */ /* 0x000f62000c1e1900 */
[----:B------:R-:W-:Y:S01]  /*0720*/  IADD3 R9, P0, PT, R5, R4, RZ ;  /* 0x0000000405097210 */ /* 0x000fe20007f1e0ff */
[----:B--2---:R-:W-:-:S03]  /*0730*/  IMAD.U32 R17, RZ, RZ, UR18 ;  /* 0x00000012ff117e24 */ /* 0x004fc6000f8e00ff */
[----:B------:R-:W-:Y:S02]  /*0740*/  IADD3.X R14, PT, PT, RZ, RZ, RZ, P0, !PT ;  /* 0x000000ffff0e7210 */ /* 0x000fe400007fe4ff */
[----:B---3--:R-:W-:-:S04]  /*0750*/  LEA R8, P0, R9, UR6, 0x2 ;  /* 0x0000000609087c11 */ /* 0x008fc8000f8010ff */
[----:B------:R-:W-:Y:S01]  /*0760*/  LEA.HI.X R9, R9, UR7, R14, 0x2, P0 ;  /* 0x0000000709097c11 */ /* 0x000fe200080f140e */
[----:B-----5:R-:W-:Y:S02]  /*0770*/  IMAD R15, R10, R6, R7 ;  /* 0x000000060a0f7224 */ /* 0x020fe400078e0207 */
[----:B------:R-:W-:-:S03]  /*0780*/  IMAD.WIDE.U32 R6, R17, 0x4, R12 ;  /* 0x0000000411067825 */ /* 0x000fc600078e000c */
[----:B------:R1:W-:Y:S04]  /*0790*/  STG.E desc[UR16][R2.64], R15 ;  /* 0x0000000f02007986 */ /* 0x0003e8000c101910 */
[----:B------:R-:W2:Y:S04]  /*07a0*/  LDG.E R11, desc[UR16][R6.64] ;  /* 0x00000010060b7981 */ /* 0x000ea8000c1e1900 */
[----:B------:R-:W2:Y:S01]  /*07b0*/  LDG.E R10, desc[UR16][R8.64+0x4] ;  /* 0x00000410080a7981 */ /* 0x000ea2000c1e1900 */
[----:B------:R-:W-:Y:S01]  /*07c0*/  MOV R13, UR18 ;  /* 0x00000012000d7c02 */ /* 0x000fe20008000f00 */
[----:B--2---:R-:W-:-:S04]  /*07d0*/  IMAD R17, R10, R11, R15 ;  /* 0x0000000b0a117224 */ /* 0x004fc800078e020f */
[----:B------:R-:W-:Y:S01]  /*07e0*/  IMAD.WIDE.U32 R10, R13, 0x4, R6 ;  /* 0x000000040d0a7825 */ /* 0x000fe200078e0006 */
        /* <DEDUP_REMOVED lines=9> */
[----:B------:R-:W-:Y:S01]  /*0880*/  IADD3 R4, PT, PT, R4, 0x4, RZ ;  /* 0x0000000404047810 */ /* 0x000fe20007ffe0ff */
[----:B--2---:R-:W-:-:S05]  /*0890*/  IMAD R7, R6, R12, R19 ;  /* 0x0000000c06077224 */ /* 0x004fca00078e0213 */
[----:B------:R1:W-:Y:S02]  /*08a0*/  STG.E desc[UR16][R2.64], R7 ;  /* 0x0000000702007986 */ /* 0x0003e4000c101910 */
.L_x_2:
[----:B------:R-:W-:-:S13]  /*08b0*/  ISETP.NE.AND P0, PT, RZ, UR4, PT ;  /* 0x00000004ff007c0c */ /* 0x000fda000bf05270 */
[----:B------:R-:W-:Y:S05]  /*08c0*/  @!P0 EXIT ;  /* 0x000000000000894d */ /* 0x000fea0003800000 */
[----:B------:R-:W-:-:S09]  /*08d0*/  UISETP.NE.AND UP0, UPT, UR4, 0x1, UPT ;  /* 0x000000010400788c */ /* 0x000fd2000bf05270 */
[----:B------:R-:W-:Y:S05]  /*08e0*/  BRA.U !UP0, `(.L_x_3) ;  /* 0x0000000108587547 */ /* 0x000fea000b800000 */
[----:B------:R-:W3:Y:S01]  /*08f0*/  LDC.64 R8, c[0x0][0x380] ;  /* 0x0000e000ff087b82 */ /* 0x000ee20000000a00 */
[----:B------:R-:W-:Y:S01]  /*0900*/  IADD3 R11, PT, PT, R5, R4, RZ ;  /* 0x00000004050b7210 */ /* 0x000fe20007ffe0ff */
[----:B-1----:R-:W-:Y:S01]  /*0910*/  IMAD R15, R4, UR18, R0 ;  /* 0x00000012040f7c24 */ /* 0x002fe2000f8e0200 */
[----:B------:R-:W1:Y:S05]  /*0920*/  LDCU.64 UR4, c[0x0][0x380] ;  /* 0x00007000ff0477ac */ /* 0x000e6a0008000a00 */
[----:B------:R-:W4:Y:S01]  /*0930*/  LDC.64 R12, c[0x0][0x388] ;  /* 0x0000e200ff0c7b82 */ /* 0x000f220000000a00 */
[----:B---3--:R-:W-:-:S06]  /*0940*/  IMAD.WIDE.U32 R10, R11, 0x4, R8 ;  /* 0x000000040b0a7825 */ /* 0x008fcc00078e0008 */
[----:B------:R-:W2:Y:S01]  /*0950*/  LDG.E R10, desc[UR16][R10.64] ;  /* 0x000000100a0a7981 */ /* 0x000ea2000c1e1900 */
[----:B----4-:R-:W-:-:S05]  /*0960*/  IMAD.WIDE R12, R15, 0x4, R12 ;  /* 0x000000040f0c7825 */ /* 0x010fca00078e020c */
[----:B------:R-:W2:Y:S01]  /*0970*/  LDG.E R6, desc[UR16][R12.64] ;  /* 0x000000100c067981 */ /* 0x000ea2000c1e1900 */
[----:B------:R-:W-:Y:S02]  /*0980*/  IADD3 R9, P0, PT, R5, R4, RZ ;  /* 0x0000000405097210 */ /* 0x000fe40007f1e0ff */
[----:B------:R-:W-:Y:S02]  /*0990*/  MOV R15, UR18 ;  /* 0x00000012000f7c02 */ /* 0x000fe40008000f00 */
[----:B------:R-:W-:Y:S02]  /*09a0*/  IADD3.X R14, PT, PT, RZ, RZ, RZ, P0, !PT ;  /* 0x000000ffff0e7210 */ /* 0x000fe400007fe4ff */
[----:B-1----:R-:W-:-:S04]  /*09b0*/  LEA R8, P0, R9, UR4, 0x2 ;  /* 0x0000000409087c11 */ /* 0x002fc8000f8010ff */
[----:B------:R-:W-:Y:S01]  /*09c0*/  LEA.HI.X R9, R9, UR5, R14, 0x2, P0 ;  /* 0x0000000509097c11 */ /* 0x000fe200080f140e */
[----:B------:R-:W-:-:S04]  /*09d0*/  IMAD.WIDE.U32 R14, R15, 0x4, R12 ;  /* 0x000000040f0e7825 */ /* 0x000fc800078e000c */
[----:B--2---:R-:W-:-:S05]  /*09e0*/  IMAD R17, R10, R6, R7 ;  /* 0x000000060a117224 */ /* 0x004fca00078e0207 */
[----:B------:R3:W-:Y:S04]  /*09f0*/  STG.E desc[UR16][R2.64], R17 ;  /* 0x0000001102007986 */ /* 0x0007e8000c101910 */
[----:B------:R-:W2:Y:S04]  /*0a00*/  LDG.E R14, desc[UR16][R14.64] ;  /* 0x000000100e0e7981 */ /* 0x000ea8000c1e1900 */
[----:B------:R-:W2:Y:S01]  /*0a10*/  LDG.E R8, desc[UR16][R8.64+0x4] ;  /* 0x0000041008087981 */ /* 0x000ea2000c1e1900 */
[----:B------:R-:W-:Y:S01]  /*0a20*/  IADD3 R4, PT, PT, R4, 0x2, RZ ;  /* 0x0000000204047810 */ /* 0x000fe20007ffe0ff */
[----:B--2---:R-:W-:-:S05]  /*0a30*/  IMAD R7, R8, R14, R17 ;  /* 0x0000000e08077224 */ /* 0x004fca00078e0211 */
[----:B------:R3:W-:Y:S02]  /*0a40*/  STG.E desc[UR16][R2.64], R7 ;  /* 0x0000000702007986 */ /* 0x0007e4000c101910 */
.L_x_3:
[----:B------:R-:W-:-:S04]  /*0a50*/  ULOP3.LUT UR4, UR18, 0x1, URZ, 0xc0, !UPT ;  /* 0x0000000112047892 */ /* 0x000fc8000f8ec0ff */
[----:B------:R-:W-:-:S06]  /*0a60*/  UISETP.NE.U32.AND UP0, UPT, UR4, 0x1, UPT ;  /* 0x000000010400788c */ /* 0x000fcc000bf05070 */
[----:B------:R-:W-:-:S13]  /*0a70*/  PLOP3.LUT P0, PT, PT, PT, UP0, 0x80, 0x8 ;  /* 0x000000000008781c */ /* 0x000fda0003f0f008 */
[----:B------:R-:W-:Y:S05]  /*0a80*/  @P0 EXIT ;  /* 0x000000000000094d */ /* 0x000fea0003800000 */
[----:B------:R-:W4:Y:S01]  /*0a90*/  LDC.64 R8, c[0x0][0x380] ;  /* 0x0000e000ff087b82 */ /* 0x000f220000000a00 */
[----:B------:R-:W-:Y:S01]  /*0aa0*/  IADD3 R5, PT, PT, R5, R4, RZ ;  /* 0x0000000405057210 */ /* 0x000fe20007ffe0ff */
[----:B------:R-:W-:-:S06]  /*0ab0*/  IMAD R13, R4, UR18, R0 ;  /* 0x00000012040d7c24 */ /* 0x000fcc000f8e0200 */
[----:B------:R-:W5:Y:S01]  /*0ac0*/  LDC.64 R10, c[0x0][0x388] ;  /* 0x0000e200ff0a7b82 */ /* 0x000f620000000a00 */
[----:B----4-:R-:W-:-:S06]  /*0ad0*/  IMAD.WIDE.U32 R4, R5, 0x4, R8 ;  /* 0x0000000405047825 */ /* 0x010fcc00078e0008 */
[----:B------:R-:W1:Y:S01]  /*0ae0*/  LDG.E R4, desc[UR16][R4.64] ;  /* 0x0000001004047981 */ /* 0x000e62000c1e1900 */
[----:B-----5:R-:W-:-:S06]  /*0af0*/  IMAD.WIDE R8, R13, 0x4, R10 ;  /* 0x000000040d087825 */ /* 0x020fcc00078e020a */
[----:B------:R-:W1:Y:S02]  /*0b00*/  LDG.E R8, desc[UR16][R8.64] ;  /* 0x0000001008087981 */ /* 0x000e64000c1e1900 */
[----:B-123--:R-:W-:-:S05]  /*0b10*/  IMAD R7, R4, R8, R7 ;  /* 0x0000000804077224 */ /* 0x00efca00078e0207 */
[----:B------:R-:W-:Y:S01]  /*0b20*/  STG.E desc[UR16][R2.64], R7 ;  /* 0x0000000702007986 */ /* 0x000fe2000c101910 */
[----:B------:R-:W-:Y:S05]  /*0b30*/  EXIT ;  /* 0x000000000000794d */ /* 0x000fea0003800000 */
.L_x_4:
[----:B------:R-:W-:-:S00]  /*0b40*/  BRA `(.L_x_4) ;  /* 0xfffffffc00fc7947 */ /* 0x000fc0000383ffff */
[----:B------:R-:W-:-:S00]  /*0b50*/  NOP ;  /* 0x0000000000007918 */ /* 0x000fc00000000000 */
        /* <DEDUP_REMOVED lines=10> */
.L_x_5:


//--------------------- .nv.shared.reserved.0     --------------------------
	.section	.nv.shared.reserved.0,"aw",@nobits
	.weak		__nv_reservedSMEM_offset_0_alias
	.size		__nv_reservedSMEM_offset_0_alias, 0, 64
	.other		__nv_reservedSMEM_offset_0_alias,@"STO_CUDA_RESERVED_SHARED STV_DEFAULT"
__nv_reservedSMEM_offset_0_alias:
	.zero		0
	.zero		64


//--------------------- .nv.constant0._Z20MatrixMultiplicationPKiS0_Pii --------------------------
	.section	.nv.constant0._Z20MatrixMultiplicationPKiS0_Pii,"a",@progbits
	.sectionflags	@""
	.align	4
.nv.constant0._Z20MatrixMultiplicationPKiS0_Pii:
	.zero		924


//--------------------- SYMBOLS --------------------------

	.type		.nv.reservedSmem.offset0,@object
	.size		.nv.reservedSmem.offset0,0x4
